	.headerflags	@"EF_CUDA_TEXMODE_UNIFIED EF_CUDA_64BIT_ADDRESS EF_CUDA_ACCELERATORS EF_CUDA_SM90 EF_CUDA_VIRTUAL_SM(EF_CUDA_SM90)"
	.elftype	@"ET_EXEC"


//--------------------- .nv.info                  --------------------------
	.section	.nv.info,"",@"SHT_CUDA_INFO"
	.align	4


	//----- nvinfo : EIATTR_REGCOUNT
	.align		4
        /*0000*/ 	.byte	0x04, 0x2f
        /*0002*/ 	.short	(.L_3 - .L_2)
	.align		4
.L_2:
        /*0004*/ 	.word	index@(triton_poi_fused__native_batch_norm_legit_no_training_convolution_leaky_relu_2)
        /*0008*/ 	.word	0x0000003c


	//----- nvinfo : EIATTR_MIN_STACK_SIZE
	.align		4
.L_3:
        /*000c*/ 	.byte	0x04, 0x12
        /*000e*/ 	.short	(.L_5 - .L_4)
	.align		4
.L_4:
        /*0010*/ 	.word	index@(triton_poi_fused__native_batch_norm_legit_no_training_convolution_leaky_relu_2)
        /*0014*/ 	.word	0x00000000


	//----- nvinfo : EIATTR_FRAME_SIZE
	.align		4
.L_5:
        /*0018*/ 	.byte	0x04, 0x11
        /*001a*/ 	.short	(.L_7 - .L_6)
	.align		4
.L_6:
        /*001c*/ 	.word	index@(triton_poi_fused__native_batch_norm_legit_no_training_convolution_leaky_relu_2)
        /*0020*/ 	.word	0x00000000


	//----- nvinfo : EIATTR_MIN_STACK_SIZE
	.align		4
.L_7:
        /*0024*/ 	.byte	0x04, 0x12
        /*0026*/ 	.short	(.L_9 - .L_8)
	.align		4
.L_8:
        /*0028*/ 	.word	index@(triton_poi_fused__native_batch_norm_legit_no_training_convolution_leaky_relu_2)
        /*002c*/ 	.word	0x00000000
.L_9:


//--------------------- .nv.info.triton_poi_fused__native_batch_norm_legit_no_training_convolution_leaky_relu_2 --------------------------
	.section	.nv.info.triton_poi_fused__native_batch_norm_legit_no_training_convolution_leaky_relu_2,"",@"SHT_CUDA_INFO"
	.sectionflags	@""
	.align	4


	//----- nvinfo : EIATTR_CUDA_API_VERSION
	.align		4
        /*0000*/ 	.byte	0x04, 0x37
        /*0002*/ 	.short	(.L_11 - .L_10)
.L_10:
        /*0004*/ 	.word	0x0000007c


	//----- nvinfo : EIATTR_KPARAM_INFO
	.align		4
.L_11:
        /*0008*/ 	.byte	0x04, 0x17
        /*000a*/ 	.short	(.L_13 - .L_12)
.L_12:
        /*000c*/ 	.word	0x00000000
        /*0010*/ 	.short	0x0007
        /*0012*/ 	.short	0x0038
        /*0014*/ 	.byte	0x00, 0xf0, 0x11, 0x00


	//----- nvinfo : EIATTR_KPARAM_INFO
	.align		4
.L_13:
        /*0018*/ 	.byte	0x04, 0x17
        /*001a*/ 	.short	(.L_15 - .L_14)
.L_14:
        /*001c*/ 	.word	0x00000000
        /*0020*/ 	.short	0x0006
        /*0022*/ 	.short	0x0030
        /*0024*/ 	.byte	0x00, 0xf4, 0x21, 0x00


	//----- nvinfo : EIATTR_KPARAM_INFO
	.align		4
.L_15:
        /*0028*/ 	.byte	0x04, 0x17
        /*002a*/ 	.short	(.L_17 - .L_16)
.L_16:
        /*002c*/ 	.word	0x00000000
        /*0030*/ 	.short	0x0005
        /*0032*/ 	.short	0x0028
        /*0034*/ 	.byte	0x00, 0xf4, 0x21, 0x00


	//----- nvinfo : EIATTR_KPARAM_INFO
	.align		4
.L_17:
        /*0038*/ 	.byte	0x04, 0x17
        /*003a*/ 	.short	(.L_19 - .L_18)
.L_18:
        /*003c*/ 	.word	0x00000000
        /*0040*/ 	.short	0x0004
        /*0042*/ 	.short	0x0020
        /*0044*/ 	.byte	0x00, 0xf4, 0x21, 0x00


	//----- nvinfo : EIATTR_KPARAM_INFO
	.align		4
.L_19:
        /*0048*/ 	.byte	0x04, 0x17
        /*004a*/ 	.short	(.L_21 - .L_20)
.L_20:
        /*004c*/ 	.word	0x00000000
        /*0050*/ 	.short	0x0003
        /*0052*/ 	.short	0x0018
        /*0054*/ 	.byte	0x00, 0xf4, 0x21, 0x00


	//----- nvinfo : EIATTR_KPARAM_INFO
	.align		4
.L_21:
        /*0058*/ 	.byte	0x04, 0x17
        /*005a*/ 	.short	(.L_23 - .L_22)
.L_22:
        /*005c*/ 	.word	0x00000000
        /*0060*/ 	.short	0x0002
        /*0062*/ 	.short	0x0010
        /*0064*/ 	.byte	0x00, 0xf4, 0x21, 0x00


	//----- nvinfo : EIATTR_KPARAM_INFO
	.align		4
.L_23:
        /*0068*/ 	.byte	0x04, 0x17
        /*006a*/ 	.short	(.L_25 - .L_24)
.L_24:
        /*006c*/ 	.word	0x00000000
        /*0070*/ 	.short	0x0001
        /*0072*/ 	.short	0x0008
        /*0074*/ 	.byte	0x00, 0xf4, 0x21, 0x00


	//----- nvinfo : EIATTR_KPARAM_INFO
	.align		4
.L_25:
        /*0078*/ 	.byte	0x04, 0x17
        /*007a*/ 	.short	(.L_27 - .L_26)
.L_26:
        /*007c*/ 	.word	0x00000000
        /*0080*/ 	.short	0x0000
        /*0082*/ 	.short	0x0000
        /*0084*/ 	.byte	0x00, 0xf4, 0x21, 0x00


	//----- nvinfo : EIATTR_SPARSE_MMA_MASK
	.align		4
.L_27:
        /*0088*/ 	.byte	0x03, 0x50
        /*008a*/ 	.short	0x0000


	//----- nvinfo : EIATTR_MAXREG_COUNT
	.align		4
        /*008c*/ 	.byte	0x03, 0x1b
        /*008e*/ 	.short	0x00ff


	//----- nvinfo : EIATTR_EXIT_INSTR_OFFSETS
	.align		4
        /*0090*/ 	.byte	0x04, 0x1c
        /*0092*/ 	.short	(.L_29 - .L_28)


	//   ....[0]....
.L_28:
        /*0094*/ 	.word	0x00001440


	//   ....[1]....
        /*0098*/ 	.word	0x00001460


	//----- nvinfo : EIATTR_REQNTID
	.align		4
.L_29:
        /*009c*/ 	.byte	0x04, 0x10
        /*009e*/ 	.short	(.L_31 - .L_30)
.L_30:
        /*00a0*/ 	.word	0x00000080
        /*00a4*/ 	.word	0x00000001
        /*00a8*/ 	.word	0x00000001


	//----- nvinfo : EIATTR_CBANK_PARAM_SIZE
	.align		4
.L_31:
        /*00ac*/ 	.byte	0x03, 0x19
        /*00ae*/ 	.short	0x003c


	//----- nvinfo : EIATTR_PARAM_CBANK
	.align		4
        /*00b0*/ 	.byte	0x04, 0x0a
        /*00b2*/ 	.short	(.L_33 - .L_32)
	.align		4
.L_32:
        /*00b4*/ 	.word	index@(.nv.constant0.triton_poi_fused__native_batch_norm_legit_no_training_convolution_leaky_relu_2)
        /*00b8*/ 	.short	0x0210
        /*00ba*/ 	.short	0x003c


	//----- nvinfo : EIATTR_SW_WAR
	.align		4
.L_33:
        /*00bc*/ 	.byte	0x04, 0x36
        /*00be*/ 	.short	(.L_35 - .L_34)
.L_34:
        /*00c0*/ 	.word	0x00000008
.L_35:


//--------------------- .nv.callgraph             --------------------------
	.section	.nv.callgraph,"",@"SHT_CUDA_CALLGRAPH"
	.align	4
	.sectionentsize	8
	.align		4
        /*0000*/ 	.word	0x00000000
	.align		4
        /*0004*/ 	.word	0xffffffff
	.align		4
        /*0008*/ 	.word	0x00000000
	.align		4
        /*000c*/ 	.word	0xfffffffe
	.align		4
        /*0010*/ 	.word	0x00000000
	.align		4
        /*0014*/ 	.word	0xfffffffd
	.align		4
        /*0018*/ 	.word	0x00000000
	.align		4
        /*001c*/ 	.word	0xfffffffc


//--------------------- .nv.constant4             --------------------------
	.section	.nv.constant4,"a",@progbits
	.align	8
	.align		8
.nv.constant4:
        /*0000*/ 	.dword	_$_str
	.align		8
        /*0008*/ 	.dword	_$_str_$_2


//--------------------- .text.triton_poi_fused__native_batch_norm_legit_no_training_convolution_leaky_relu_2 --------------------------
	.section	.text.triton_poi_fused__native_batch_norm_legit_no_training_convolution_leaky_relu_2,"ax",@progbits
	.align	128
        .global         triton_poi_fused__native_batch_norm_legit_no_training_convolution_leaky_relu_2
        .type           triton_poi_fused__native_batch_norm_legit_no_training_convolution_leaky_relu_2,@function
        .size           triton_poi_fused__native_batch_norm_legit_no_training_convolution_leaky_relu_2,(.L_x_1 - triton_poi_fused__native_batch_norm_legit_no_training_convolution_leaky_relu_2)
        .other          triton_poi_fused__native_batch_norm_legit_no_training_convolution_leaky_relu_2,@"STO_CUDA_ENTRY STV_DEFAULT"
triton_poi_fused__native_batch_norm_legit_no_training_convolution_leaky_relu_2:
.text.triton_poi_fused__native_batch_norm_legit_no_training_convolution_leaky_relu_2:
[----:B------:R-:W0:Y:S01]  /*0000*/  LDC R1, c[0x0][0x28] ;  /* 0x00000a00ff017b82 */ /* 0x000e220000000800 */
[----:B------:R-:W1:Y:S07]  /*0010*/  S2R R0, SR_TID.X ;  /* 0x0000000000007919 */ /* 0x000e6e0000002100 */
[----:B------:R-:W2:Y:S01]  /*0020*/  LDC.64 R26, c[0x0][0x220] ;  /* 0x00008800ff1a7b82 */ /* 0x000ea20000000a00 */
[----:B------:R-:W-:Y:S01]  /*0030*/  ULDC.64 UR4, c[0x0][0x208] ;  /* 0x0000820000047ab9 */ /* 0x000fe20000000a00 */
[----:B------:R-:W-:Y:S01]  /*0040*/  CS2R R36, SRZ ;  /* 0x0000000000247805 */ /* 0x000fe2000001ff00 */
[----:B------:R-:W3:Y:S01]  /*0050*/  S2R R3, SR_CTAID.X ;  /* 0x0000000000037919 */ /* 0x000ee20000002500 */
[----:B------:R-:W-:-:S02]  /*0060*/  CS2R R38, SRZ ;  /* 0x0000000000267805 */ /* 0x000fc4000001ff00 */
[----:B------:R-:W-:Y:S02]  /*0070*/  CS2R R50, SRZ ;  /* 0x0000000000327805 */ /* 0x000fe4000001ff00 */
[----:B------:R-:W4:Y:S01]  /*0080*/  LDC.64 R28, c[0x0][0x228] ;  /* 0x00008a00ff1c7b82 */ /* 0x000f220000000a00 */
[----:B-1----:R-:W-:-:S04]  /*0090*/  SHF.L.U32 R0, R0, 0x2, RZ ;  /* 0x0000000200007819 */ /* 0x002fc800000006ff */
[----:B------:R-:W-:-:S04]  /*00a0*/  LOP3.LUT R0, R0, 0x1fc, RZ, 0xc0, !PT ;  /* 0x000001fc00007812 */ /* 0x000fc800078ec0ff */
[----:B---3--:R-:W-:-:S04]  /*00b0*/  LEA R0, R3, R0, 0xa ;  /* 0x0000000003007211 */ /* 0x008fc800078e50ff */
[----:B------:R-:W-:Y:S01]  /*00c0*/  IADD3 R2, R0, 0x1, RZ ;  /* 0x0000000100027810 */ /* 0x000fe20007ffe0ff */
[C---:B------:R-:W-:Y:S01]  /*00d0*/  IMAD.HI R4, R0.reuse, 0x1948b0fd, RZ ;  /* 0x1948b0fd00047827 */ /* 0x040fe200078e02ff */
[----:B------:R-:W-:Y:S02]  /*00e0*/  IADD3 R3, R0, 0x2, RZ ;  /* 0x0000000200037810 */ /* 0x000fe40007ffe0ff */
[----:B------:R-:W-:Y:S01]  /*00f0*/  ISETP.GE.AND P1, PT, R0, 0x14400, PT ;  /* 0x000144000000780c */ /* 0x000fe20003f26270 */
[----:B------:R-:W-:Y:S01]  /*0100*/  IMAD.HI R6, R2, 0x1948b0fd, RZ ;  /* 0x1948b0fd02067827 */ /* 0x000fe200078e02ff */
[----:B------:R-:W-:Y:S02]  /*0110*/  IADD3 R2, R0, 0x3, RZ ;  /* 0x0000000300027810 */ /* 0x000fe40007ffe0ff */
[----:B------:R-:W-:Y:S01]  /*0120*/  SHF.R.U32.HI R5, RZ, 0x1f, R4 ;  /* 0x0000001fff057819 */ /* 0x000fe20000011604 */
[----:B------:R-:W-:Y:S01]  /*0130*/  IMAD.HI R7, R3, 0x1948b0fd, RZ ;  /* 0x1948b0fd03077827 */ /* 0x000fe200078e02ff */
[----:B------:R-:W-:-:S02]  /*0140*/  SHF.R.U32.HI R3, RZ, 0x1f, R6 ;  /* 0x0000001fff037819 */ /* 0x000fc40000011606 */
[----:B------:R-:W-:Y:S02]  /*0150*/  LEA.HI.SX32 R5, R4, R5, 0x1d ;  /* 0x0000000504057211 */ /* 0x000fe400078feaff */
[----:B------:R-:W-:Y:S02]  /*0160*/  SHF.R.U32.HI R8, RZ, 0x1f, R7 ;  /* 0x0000001fff087819 */ /* 0x000fe40000011607 */
[----:B------:R-:W-:Y:S02]  /*0170*/  LEA.HI.SX32 R6, R6, R3, 0x1d ;  /* 0x0000000306067211 */ /* 0x000fe400078feaff */
[----:B------:R-:W-:Y:S02]  /*0180*/  IADD3 R3, R0, 0x200, RZ ;  /* 0x0000020000037810 */ /* 0x000fe40007ffe0ff */
[----:B------:R-:W-:Y:S01]  /*0190*/  LEA.HI.SX32 R8, R7, R8, 0x1d ;  /* 0x0000000807087211 */ /* 0x000fe200078feaff */
[----:B------:R-:W-:Y:S01]  /*01a0*/  IMAD.HI R7, R2, 0x1948b0fd, RZ ;  /* 0x1948b0fd02077827 */ /* 0x000fe200078e02ff */
[----:B------:R-:W-:-:S02]  /*01b0*/  IADD3 R2, R0, 0x202, RZ ;  /* 0x0000020200027810 */ /* 0x000fc40007ffe0ff */
[C---:B------:R-:W-:Y:S01]  /*01c0*/  ISETP.GE.AND P0, PT, R3.reuse, 0x14400, PT ;  /* 0x000144000300780c */ /* 0x040fe20003f06270 */
[----:B------:R-:W-:Y:S01]  /*01d0*/  IMAD.HI R9, R3, 0x1948b0fd, RZ ;  /* 0x1948b0fd03097827 */ /* 0x000fe200078e02ff */
[----:B------:R-:W-:Y:S02]  /*01e0*/  IADD3 R3, R0, 0x203, RZ ;  /* 0x0000020300037810 */ /* 0x000fe40007ffe0ff */
[----:B------:R-:W-:Y:S01]  /*01f0*/  IADD3 R4, R0, 0x201, RZ ;  /* 0x0000020100047810 */ /* 0x000fe20007ffe0ff */
[----:B------:R-:W-:Y:S01]  /*0200*/  IMAD.HI R13, R2, 0x1948b0fd, RZ ;  /* 0x1948b0fd020d7827 */ /* 0x000fe200078e02ff */
[----:B------:R-:W-:Y:S02]  /*0210*/  SHF.R.U32.HI R10, RZ, 0x1f, R9 ;  /* 0x0000001fff0a7819 */ /* 0x000fe40000011609 */
[----:B------:R-:W-:Y:S01]  /*0220*/  SHF.R.S32.HI R14, RZ, 0x1f, R5 ;  /* 0x0000001fff0e7819 */ /* 0x000fe20000011405 */
[----:B------:R-:W-:Y:S01]  /*0230*/  IMAD.HI R3, R3, 0x1948b0fd, RZ ;  /* 0x1948b0fd03037827 */ /* 0x000fe200078e02ff */
[----:B------:R-:W-:-:S02]  /*0240*/  LEA.HI.SX32 R2, R9, R10, 0x1d ;  /* 0x0000000a09027211 */ /* 0x000fc400078feaff */
[----:B------:R-:W-:Y:S01]  /*0250*/  SHF.R.U32.HI R10, RZ, 0x1f, R13 ;  /* 0x0000001fff0a7819 */ /* 0x000fe2000001160d */
[----:B------:R-:W-:Y:S01]  /*0260*/  IMAD.HI R11, R4, 0x1948b0fd, RZ ;  /* 0x1948b0fd040b7827 */ /* 0x000fe200078e02ff */
[----:B------:R-:W-:Y:S02]  /*0270*/  SHF.R.U32.HI R4, RZ, 0x1f, R7 ;  /* 0x0000001fff047819 */ /* 0x000fe40000011607 */
[----:B------:R-:W-:Y:S02]  /*0280*/  LEA.HI.SX32 R13, R13, R10, 0x1d ;  /* 0x0000000a0d0d7211 */ /* 0x000fe400078feaff */
[----:B------:R-:W-:Y:S02]  /*0290*/  SHF.R.U32.HI R10, RZ, 0x1f, R3 ;  /* 0x0000001fff0a7819 */ /* 0x000fe40000011603 */
[----:B------:R-:W-:Y:S02]  /*02a0*/  SHF.R.U32.HI R12, RZ, 0x1f, R11 ;  /* 0x0000001fff0c7819 */ /* 0x000fe4000001160b */
[----:B------:R-:W-:-:S02]  /*02b0*/  LEA.HI.SX32 R4, R7, R4, 0x1d ;  /* 0x0000000407047211 */ /* 0x000fc400078feaff */
[----:B------:R-:W-:Y:S02]  /*02c0*/  SHF.R.S32.HI R7, RZ, 0x1f, R6 ;  /* 0x0000001fff077819 */ /* 0x000fe40000011406 */
[----:B------:R-:W-:Y:S02]  /*02d0*/  SHF.R.S32.HI R9, RZ, 0x1f, R8 ;  /* 0x0000001fff097819 */ /* 0x000fe40000011408 */
[----:B------:R-:W-:Y:S02]  /*02e0*/  LEA.HI.SX32 R12, R11, R12, 0x1d ;  /* 0x0000000c0b0c7211 */ /* 0x000fe400078feaff */
[----:B------:R-:W-:Y:S02]  /*02f0*/  LEA.HI.SX32 R3, R3, R10, 0x1d ;  /* 0x0000000a03037211 */ /* 0x000fe400078feaff */
[----:B------:R-:W-:Y:S01]  /*0300*/  LEA.HI R7, R7, R6, RZ, 0x8 ;  /* 0x0000000607077211 */ /* 0x000fe200078f40ff */
[----:B------:R-:W1:Y:S01]  /*0310*/  LDC.64 R10, c[0x0][0x230] ;  /* 0x00008c00ff0a7b82 */ /* 0x000e620000000a00 */
[----:B------:R-:W-:-:S02]  /*0320*/  LEA.HI R9, R9, R8, RZ, 0x8 ;  /* 0x0000000809097211 */ /* 0x000fc400078f40ff */
[----:B------:R-:W-:Y:S02]  /*0330*/  LOP3.LUT R7, R7, 0xffffff00, RZ, 0xc0, !PT ;  /* 0xffffff0007077812 */ /* 0x000fe400078ec0ff */
[----:B------:R-:W-:Y:S02]  /*0340*/  LOP3.LUT R9, R9, 0xffffff00, RZ, 0xc0, !PT ;  /* 0xffffff0009097812 */ /* 0x000fe400078ec0ff */
[----:B------:R-:W-:Y:S02]  /*0350*/  IADD3 R35, R6, -R7, RZ ;  /* 0x8000000706237210 */ /* 0x000fe40007ffe0ff */
[----:B------:R-:W-:Y:S02]  /*0360*/  IADD3 R6, R8, -R9, RZ ;  /* 0x8000000908067210 */ /* 0x000fe40007ffe0ff */
[----:B------:R-:W-:Y:S02]  /*0370*/  SHF.R.S32.HI R9, RZ, 0x1f, R12 ;  /* 0x0000001fff097819 */ /* 0x000fe4000001140c */
[----:B------:R-:W-:-:S02]  /*0380*/  SHF.R.S32.HI R8, RZ, 0x1f, R13 ;  /* 0x0000001fff087819 */ /* 0x000fc4000001140d */
[----:B------:R-:W-:Y:S02]  /*0390*/  LEA.HI R14, R14, R5, RZ, 0x8 ;  /* 0x000000050e0e7211 */ /* 0x000fe400078f40ff */
[----:B------:R-:W-:Y:S02]  /*03a0*/  LEA.HI R9, R9, R12, RZ, 0x8 ;  /* 0x0000000c09097211 */ /* 0x000fe400078f40ff */
[----:B------:R-:W-:Y:S02]  /*03b0*/  LEA.HI R8, R8, R13, RZ, 0x8 ;  /* 0x0000000d08087211 */ /* 0x000fe400078f40ff */
[----:B------:R-:W-:Y:S02]  /*03c0*/  LOP3.LUT R14, R14, 0xffffff00, RZ, 0xc0, !PT ;  /* 0xffffff000e0e7812 */ /* 0x000fe400078ec0ff */
[----:B------:R-:W-:Y:S01]  /*03d0*/  LOP3.LUT R9, R9, 0xffffff00, RZ, 0xc0, !PT ;  /* 0xffffff0009097812 */ /* 0x000fe200078ec0ff */
[----:B-1----:R-:W-:Y:S01]  /*03e0*/  IMAD.WIDE R22, R35, 0x4, R10 ;  /* 0x0000000423167825 */ /* 0x002fe200078e020a */
[----:B------:R-:W-:-:S02]  /*03f0*/  LOP3.LUT R8, R8, 0xffffff00, RZ, 0xc0, !PT ;  /* 0xffffff0008087812 */ /* 0x000fc400078ec0ff */
[----:B------:R-:W-:Y:S01]  /*0400*/  IADD3 R18, R5, -R14, RZ ;  /* 0x8000000e05127210 */ /* 0x000fe20007ffe0ff */
[----:B--2---:R-:W-:Y:S01]  /*0410*/  IMAD.WIDE R14, R35, 0x4, R26 ;  /* 0x00000004230e7825 */ /* 0x004fe200078e021a */
[----:B------:R-:W-:Y:S01]  /*0420*/  IADD3 R53, R12, -R9, RZ ;  /* 0x800000090c357210 */ /* 0x000fe20007ffe0ff */
[----:B------:R-:W2:Y:S01]  /*0430*/  @!P1 LDG.E.EL R50, desc[UR4][R22.64] ;  /* 0x0000000416329981 */ /* 0x000ea2000c2e1900 */
[----:B------:R-:W-:Y:S02]  /*0440*/  IADD3 R19, R13, -R8, RZ ;  /* 0x800000080d137210 */ /* 0x000fe40007ffe0ff */
[----:B------:R-:W-:Y:S01]  /*0450*/  CS2R R8, SRZ ;  /* 0x0000000000087805 */ /* 0x000fe2000001ff00 */
[----:B------:R-:W-:Y:S01]  /*0460*/  IMAD.WIDE R16, R18, 0x4, R10 ;  /* 0x0000000412107825 */ /* 0x000fe200078e020a */
[----:B------:R-:W-:Y:S01]  /*0470*/  SHF.R.S32.HI R5, RZ, 0x1f, R4 ;  /* 0x0000001fff057819 */ /* 0x000fe20000011404 */
[----:B------:R1:W3:Y:S01]  /*0480*/  @!P1 LDG.E.EL R36, desc[UR4][R14.64] ;  /* 0x000000040e249981 */ /* 0x0002e2000c2e1900 */
[----:B------:R-:W-:-:S02]  /*0490*/  SHF.R.S32.HI R7, RZ, 0x1f, R2 ;  /* 0x0000001fff077819 */ /* 0x000fc40000011402 */
[----:B------:R-:W-:Y:S02]  /*04a0*/  CS2R R40, SRZ ;  /* 0x0000000000287805 */ /* 0x000fe4000001ff00 */
[----:B------:R-:W-:Y:S01]  /*04b0*/  LEA.HI R5, R5, R4, RZ, 0x8 ;  /* 0x0000000405057211 */ /* 0x000fe200078f40ff */
[----:B------:R-:W5:Y:S01]  /*04c0*/  @!P1 LDG.E.EL R8, desc[UR4][R16.64] ;  /* 0x0000000410089981 */ /* 0x000f62000c2e1900 */
[----:B------:R-:W-:Y:S01]  /*04d0*/  LEA.HI R7, R7, R2, RZ, 0x8 ;  /* 0x0000000207077211 */ /* 0x000fe200078f40ff */
[----:B------:R-:W-:Y:S01]  /*04e0*/  IMAD.WIDE R12, R18, 0x4, R26 ;  /* 0x00000004120c7825 */ /* 0x000fe200078e021a */
[----:B------:R-:W-:Y:S02]  /*04f0*/  LOP3.LUT R5, R5, 0xffffff00, RZ, 0xc0, !PT ;  /* 0xffffff0005057812 */ /* 0x000fe400078ec0ff */
[----:B------:R-:W-:Y:S01]  /*0500*/  LOP3.LUT R7, R7, 0xffffff00, RZ, 0xc0, !PT ;  /* 0xffffff0007077812 */ /* 0x000fe200078ec0ff */
[----:B-1----:R-:W-:Y:S01]  /*0510*/  IMAD.WIDE R14, R6, 0x4, R10 ;  /* 0x00000004060e7825 */ /* 0x002fe200078e020a */
[----:B------:R-:W-:Y:S01]  /*0520*/  IADD3 R5, R4, -R5, RZ ;  /* 0x8000000504057210 */ /* 0x000fe20007ffe0ff */
[----:B------:R-:W3:Y:S01]  /*0530*/  @!P1 LDG.E.EL R39, desc[UR4][R12.64] ;  /* 0x000000040c279981 */ /* 0x000ee2000c2e1900 */
[----:B------:R-:W-:-:S02]  /*0540*/  SHF.R.S32.HI R4, RZ, 0x1f, R3 ;  /* 0x0000001fff047819 */ /* 0x000fc40000011403 */
[----:B------:R-:W-:Y:S01]  /*0550*/  IADD3 R2, R2, -R7, RZ ;  /* 0x8000000702027210 */ /* 0x000fe20007ffe0ff */
[----:B------:R1:W3:Y:S01]  /*0560*/  @!P1 LDG.E.EL R38, desc[UR4][R14.64] ;  /* 0x000000040e269981 */ /* 0x0002e2000c2e1900 */
[----:B------:R-:W-:Y:S01]  /*0570*/  IMAD.WIDE R32, R5, 0x4, R10 ;  /* 0x0000000405207825 */ /* 0x000fe200078e020a */
[----:B------:R-:W-:Y:S02]  /*0580*/  LEA.HI R4, R4, R3, RZ, 0x8 ;  /* 0x0000000304047211 */ /* 0x000fe400078f40ff */
[----:B------:R-:W-:Y:S02]  /*0590*/  CS2R R44, SRZ ;  /* 0x00000000002c7805 */ /* 0x000fe4000001ff00 */
[----:B------:R-:W-:Y:S02]  /*05a0*/  CS2R R42, SRZ ;  /* 0x00000000002a7805 */ /* 0x000fe4000001ff00 */
[----:B------:R-:W-:Y:S01]  /*05b0*/  LOP3.LUT R4, R4, 0xffffff00, RZ, 0xc0, !PT ;  /* 0xffffff0004047812 */ /* 0x000fe200078ec0ff */
[----:B------:R-:W3:Y:S01]  /*05c0*/  @!P1 LDG.E.EL R40, desc[UR4][R32.64] ;  /* 0x0000000420289981 */ /* 0x000ee2000c2e1900 */
[----:B------:R-:W-:-:S02]  /*05d0*/  IMAD.WIDE R20, R6, 0x4, R26 ;  /* 0x0000000406147825 */ /* 0x000fc400078e021a */
[----:B------:R-:W-:Y:S01]  /*05e0*/  IADD3 R49, R3, -R4, RZ ;  /* 0x8000000403317210 */ /* 0x000fe20007ffe0ff */
[----:B01----:R-:W0:Y:S01]  /*05f0*/  LDC.64 R14, c[0x0][0x238] ;  /* 0x00008e00ff0e7b82 */ /* 0x003e220000000a00 */
[--C-:B------:R-:W-:Y:S01]  /*0600*/  IMAD.WIDE R12, R2, 0x4, R26.reuse ;  /* 0x00000004020c7825 */ /* 0x100fe200078e021a */
[----:B------:R4:W3:Y:S01]  /*0610*/  @!P1 LDG.E.EL R45, desc[UR4][R20.64] ;  /* 0x00000004142d9981 */ /* 0x0008e2000c2e1900 */
[----:B------:R-:W-:Y:S02]  /*0620*/  CS2R R16, SRZ ;  /* 0x0000000000107805 */ /* 0x000fe4000001ff00 */
[----:B------:R-:W-:Y:S01]  /*0630*/  CS2R R22, SRZ ;  /* 0x0000000000167805 */ /* 0x000fe2000001ff00 */
[--C-:B------:R-:W-:Y:S01]  /*0640*/  IMAD.WIDE R24, R5, 0x4, R26.reuse ;  /* 0x0000000405187825 */ /* 0x100fe200078e021a */
[----:B------:R1:W3:Y:S01]  /*0650*/  @!P0 LDG.E.EL R43, desc[UR4][R12.64] ;  /* 0x000000040c2b8981 */ /* 0x0002e2000c2e1900 */
[----:B------:R-:W-:Y:S02]  /*0660*/  CS2R R30, SRZ ;  /* 0x00000000001e7805 */ /* 0x000fe4000001ff00 */
[--C-:B------:R-:W-:Y:S01]  /*0670*/  IMAD.WIDE R56, R53, 0x4, R26.reuse ;  /* 0x0000000435387825 */ /* 0x100fe200078e021a */
[----:B------:R1:W3:Y:S03]  /*0680*/  @!P1 LDG.E.EL R44, desc[UR4][R24.64] ;  /* 0x00000004182c9981 */ /* 0x0002e6000c2e1900 */
[----:B------:R-:W-:-:S04]  /*0690*/  IMAD.WIDE R54, R19, 0x4, R26 ;  /* 0x0000000413367825 */ /* 0x000fc800078e021a */
[----:B------:R-:W-:Y:S01]  /*06a0*/  IMAD.WIDE R26, R49, 0x4, R26 ;  /* 0x00000004311a7825 */ /* 0x000fe200078e021a */
[----:B------:R-:W-:Y:S01]  /*06b0*/  CS2R R46, SRZ ;  /* 0x00000000002e7805 */ /* 0x000fe2000001ff00 */
[----:B------:R-:W-:Y:S02]  /*06c0*/  HFMA2.MMA R48, -RZ, RZ, 0, 0 ;  /* 0x00000000ff307435 */ /* 0x000fe400000001ff */
[--C-:B----4-:R-:W-:Y:S01]  /*06d0*/  IMAD.WIDE R20, R18, 0x4, R28.reuse ;  /* 0x0000000412147825 */ /* 0x110fe200078e021c */
[----:B------:R4:W3:Y:S03]  /*06e0*/  @!P0 LDG.E.EL R16, desc[UR4][R26.64] ;  /* 0x000000041a108981 */ /* 0x0008e6000c2e1900 */
[----:B-1----:R-:W-:Y:S01]  /*06f0*/  IMAD.WIDE R12, R35, 0x4, R28 ;  /* 0x00000004230c7825 */ /* 0x002fe200078e021c */
[----:B------:R1:W3:Y:S01]  /*0700*/  @!P1 LDG.E.EL R23, desc[UR4][R20.64] ;  /* 0x0000000414179981 */ /* 0x0002e2000c2e1900 */
[----:B------:R-:W-:-:S03]  /*0710*/  CS2R R24, SRZ ;  /* 0x0000000000187805 */ /* 0x000fc6000001ff00 */
[----:B------:R1:W3:Y:S01]  /*0720*/  @!P1 LDG.E.EL R30, desc[UR4][R12.64] ;  /* 0x000000040c1e9981 */ /* 0x0002e2000c2e1900 */
[----:B----4-:R-:W-:-:S03]  /*0730*/  IMAD.WIDE R26, R2, 0x4, R28 ;  /* 0x00000004021a7825 */ /* 0x010fc600078e021c */
[----:B------:R-:W4:Y:S01]  /*0740*/  @!P0 LDG.E.EL R48, desc[UR4][R56.64] ;  /* 0x0000000438308981 */ /* 0x000f22000c2e1900 */
[----:B-1----:R-:W-:-:S03]  /*0750*/  IMAD.WIDE R20, R53, 0x4, R28 ;  /* 0x0000000435147825 */ /* 0x002fc600078e021c */
[----:B------:R1:W4:Y:S01]  /*0760*/  @!P0 LDG.E.EL R25, desc[UR4][R26.64] ;  /* 0x000000041a198981 */ /* 0x000322000c2e1900 */
[----:B------:R-:W-:-:S03]  /*0770*/  IMAD.WIDE R12, R2, 0x4, R10 ;  /* 0x00000004020c7825 */ /* 0x000fc600078e020a */
[----:B------:R0:W4:Y:S04]  /*0780*/  @!P0 LDG.E.EL R24, desc[UR4][R20.64] ;  /* 0x0000000414188981 */ /* 0x000128000c2e1900 */
[----:B------:R0:W4:Y:S01]  /*0790*/  @!P0 LDG.E.EL R47, desc[UR4][R12.64] ;  /* 0x000000040c2f8981 */ /* 0x000122000c2e1900 */
[----:B-1----:R-:W-:-:S03]  /*07a0*/  IMAD.WIDE R26, R19, 0x4, R28 ;  /* 0x00000004131a7825 */ /* 0x002fc600078e021c */
[----:B------:R-:W4:Y:S01]  /*07b0*/  @!P0 LDG.E.EL R51, desc[UR4][R54.64] ;  /* 0x0000000436338981 */ /* 0x000f22000c2e1900 */
[----:B0-----:R-:W-:-:S03]  /*07c0*/  IMAD.WIDE R20, R53, 0x4, R10 ;  /* 0x0000000435147825 */ /* 0x001fc600078e020a */
[----:B------:R0:W4:Y:S01]  /*07d0*/  @!P0 LDG.E.EL R37, desc[UR4][R26.64] ;  /* 0x000000041a258981 */ /* 0x000122000c2e1900 */
[----:B------:R-:W-:-:S03]  /*07e0*/  IMAD.WIDE R12, R19, 0x4, R10 ;  /* 0x00000004130c7825 */ /* 0x000fc600078e020a */
[----:B------:R-:W4:Y:S01]  /*07f0*/  @!P0 LDG.E.EL R41, desc[UR4][R20.64] ;  /* 0x0000000414298981 */ /* 0x000f22000c2e1900 */
[----:B------:R-:W-:-:S03]  /*0800*/  IMAD.WIDE R10, R49, 0x4, R10 ;  /* 0x00000004310a7825 */ /* 0x000fc600078e020a */
[----:B------:R-:W4:Y:S01]  /*0810*/  @!P0 LDG.E.EL R17, desc[UR4][R12.64] ;  /* 0x000000040c118981 */ /* 0x000f22000c2e1900 */
[----:B0-----:R-:W-:-:S03]  /*0820*/  CS2R R26, SRZ ;  /* 0x00000000001a7805 */ /* 0x001fc6000001ff00 */
[----:B------:R0:W4:Y:S02]  /*0830*/  @!P0 LDG.E.EL R42, desc[UR4][R10.64] ;  /* 0x000000040a2a8981 */ /* 0x000124000c2e1900 */
[----:B0-----:R-:W-:-:S05]  /*0840*/  IMAD.WIDE R10, R18, 0x4, R14 ;  /* 0x00000004120a7825 */ /* 0x001fca00078e020e */
[----:B------:R0:W4:Y:S01]  /*0850*/  @!P1 LDG.E.EL R27, desc[UR4][R10.64] ;  /* 0x000000040a1b9981 */ /* 0x000122000c2e1900 */
[----:B------:R-:W-:-:S04]  /*0860*/  IMAD.WIDE R56, R6, 0x4, R28 ;  /* 0x0000000406387825 */ /* 0x000fc800078e021c */
[--C-:B------:R-:W-:Y:S01]  /*0870*/  IMAD.WIDE R54, R5, 0x4, R28.reuse ;  /* 0x0000000405367825 */ /* 0x100fe200078e021c */
[----:B0-----:R-:W0:Y:S03]  /*0880*/  LDC.64 R10, c[0x0][0x240] ;  /* 0x00009000ff0a7b82 */ /* 0x001e260000000a00 */
[----:B------:R-:W-:-:S05]  /*0890*/  IMAD.WIDE R28, R49, 0x4, R28 ;  /* 0x00000004311c7825 */ /* 0x000fca00078e021c */
[----:B------:R1:W4:Y:S01]  /*08a0*/  @!P0 LDG.E.EL R46, desc[UR4][R28.64] ;  /* 0x000000041c2e8981 */ /* 0x000322000c2e1900 */
[----:B------:R-:W-:Y:S01]  /*08b0*/  MOV R34, RZ ;  /* 0x000000ff00227202 */ /* 0x000fe20000000f00 */
[--C-:B------:R-:W-:Y:S01]  /*08c0*/  IMAD.WIDE R12, R35, 0x4, R14.reuse ;  /* 0x00000004230c7825 */ /* 0x100fe200078e020e */
[----:B------:R-:W-:Y:S01]  /*08d0*/  MOV R3, RZ ;  /* 0x000000ff00037202 */ /* 0x000fe20000000f00 */
[----:B------:R-:W-:Y:S02]  /*08e0*/  HFMA2.MMA R4, -RZ, RZ, 0, 0 ;  /* 0x00000000ff047435 */ /* 0x000fe400000001ff */
[--C-:B------:R-:W-:Y:S01]  /*08f0*/  IMAD.WIDE R20, R5, 0x4, R14.reuse ;  /* 0x0000000405147825 */ /* 0x100fe200078e020e */
[----:B------:R1:W4:Y:S03]  /*0900*/  @!P1 LDG.E.EL R26, desc[UR4][R12.64] ;  /* 0x000000040c1a9981 */ /* 0x000326000c2e1900 */
[--C-:B-1----:R-:W-:Y:S01]  /*0910*/  IMAD.WIDE R28, R6, 0x4, R14.reuse ;  /* 0x00000004061c7825 */ /* 0x102fe200078e020e */
[----:B------:R1:W4:Y:S04]  /*0920*/  @!P1 LDG.E.EL R34, desc[UR4][R20.64] ;  /* 0x0000000414229981 */ /* 0x000328000c2e1900 */
[----:B------:R1:W4:Y:S01]  /*0930*/  @!P1 LDG.E.EL R31, desc[UR4][R28.64] ;  /* 0x000000041c1f9981 */ /* 0x000322000c2e1900 */
[----:B------:R-:W-:Y:S01]  /*0940*/  HFMA2.MMA R7, -RZ, RZ, 0, 0 ;  /* 0x00000000ff077435 */ /* 0x000fe200000001ff */
[----:B------:R-:W-:Y:S01]  /*0950*/  IMAD.WIDE R12, R2, 0x4, R14 ;  /* 0x00000004020c7825 */ /* 0x000fe200078e020e */
[----:B-1----:R-:W-:-:S04]  /*0960*/  CS2R R20, SRZ ;  /* 0x0000000000147805 */ /* 0x002fc8000001ff00 */
[----:B------:R1:W4:Y:S01]  /*0970*/  @!P0 LDG.E.EL R4, desc[UR4][R12.64] ;  /* 0x000000040c048981 */ /* 0x000322000c2e1900 */
[----:B------:R-:W-:-:S05]  /*0980*/  IMAD.WIDE R28, R53, 0x4, R14 ;  /* 0x00000004351c7825 */ /* 0x000fca00078e020e */
[----:B------:R0:W4:Y:S01]  /*0990*/  @!P0 LDG.E.EL R3, desc[UR4][R28.64] ;  /* 0x000000041c038981 */ /* 0x000122000c2e1900 */
[----:B-1----:R-:W-:-:S04]  /*09a0*/  IMAD.WIDE R12, R19, 0x4, R14 ;  /* 0x00000004130c7825 */ /* 0x002fc800078e020e */
[----:B0-----:R-:W-:Y:S01]  /*09b0*/  IMAD.WIDE R28, R18, 0x4, R10 ;  /* 0x00000004121c7825 */ /* 0x001fe200078e020a */
[----:B------:R0:W4:Y:S04]  /*09c0*/  @!P0 LDG.E.EL R7, desc[UR4][R12.64] ;  /* 0x000000040c078981 */ /* 0x000128000c2e1900 */
[----:B------:R1:W4:Y:S01]  /*09d0*/  @!P1 LDG.E.EL R20, desc[UR4][R28.64] ;  /* 0x000000041c149981 */ /* 0x000322000c2e1900 */
[----:B------:R-:W-:-:S04]  /*09e0*/  IMAD.WIDE R14, R49, 0x4, R14 ;  /* 0x00000004310e7825 */ /* 0x000fc800078e020e */
[--C-:B0-----:R-:W-:Y:S01]  /*09f0*/  IMAD.WIDE R12, R35, 0x4, R10.reuse ;  /* 0x00000004230c7825 */ /* 0x101fe200078e020a */
[----:B------:R0:W4:Y:S01]  /*0a00*/  @!P0 LDG.E.EL R9, desc[UR4][R14.64] ;  /* 0x000000040e098981 */ /* 0x000122000c2e1900 */
[----:B-1----:R-:W1:Y:S03]  /*0a10*/  LDC.64 R28, c[0x0][0x210] ;  /* 0x00008400ff1c7b82 */ /* 0x002e660000000a00 */
[----:B------:R0:W4:Y:S01]  /*0a20*/  @!P1 LDG.E.EL R21, desc[UR4][R12.64] ;  /* 0x000000040c159981 */ /* 0x000122000c2e1900 */
[----:B------:R-:W-:Y:S01]  /*0a30*/  MOV R35, RZ ;  /* 0x000000ff00237202 */ /* 0x000fe20000000f00 */
[----:B0-----:R-:W-:-:S04]  /*0a40*/  IMAD.WIDE R14, R6, 0x4, R10 ;  /* 0x00000004060e7825 */ /* 0x001fc800078e020a */
[--C-:B------:R-:W-:Y:S01]  /*0a50*/  IMAD.WIDE R12, R5, 0x4, R10.reuse ;  /* 0x00000004050c7825 */ /* 0x100fe200078e020a */
[----:B------:R-:W-:Y:S01]  /*0a60*/  HFMA2.MMA R5, -RZ, RZ, 0, 0 ;  /* 0x00000000ff057435 */ /* 0x000fe200000001ff */
[----:B------:R0:W4:Y:S04]  /*0a70*/  @!P1 LDG.E.EL R22, desc[UR4][R14.64] ;  /* 0x000000040e169981 */ /* 0x000128000c2e1900 */
[----:B------:R0:W4:Y:S02]  /*0a80*/  @!P1 LDG.E.EL R35, desc[UR4][R12.64] ;  /* 0x000000040c239981 */ /* 0x000124000c2e1900 */
[----:B0-----:R-:W-:Y:S01]  /*0a90*/  IMAD.WIDE R14, R2, 0x4, R10 ;  /* 0x00000004020e7825 */ /* 0x001fe200078e020a */
[----:B------:R-:W-:-:S04]  /*0aa0*/  CS2R R12, SRZ ;  /* 0x00000000000c7805 */ /* 0x000fc8000001ff00 */
[----:B------:R0:W4:Y:S01]  /*0ab0*/  @!P0 LDG.E.EL R5, desc[UR4][R14.64] ;  /* 0x000000040e058981 */ /* 0x000122000c2e1900 */
[----:B-1----:R-:W-:Y:S01]  /*0ac0*/  IMAD.WIDE R28, R0, 0x4, R28 ;  /* 0x00000004001c7825 */ /* 0x002fe200078e021c */
[----:B0-----:R-:W-:-:S06]  /*0ad0*/  CS2R R14, SRZ ;  /* 0x00000000000e7805 */ /* 0x001fcc000001ff00 */
[----:B------:R-:W4:Y:S01]  /*0ae0*/  @!P0 LDG.E.128 R12, desc[UR4][R28.64+0x800] ;  /* 0x000800041c0c8981 */ /* 0x000f22000c1e1d00 */
[----:B------:R-:W-:Y:S02]  /*0af0*/  CS2R R32, SRZ ;  /* 0x0000000000207805 */ /* 0x000fe4000001ff00 */
[----:B------:R-:W-:Y:S01]  /*0b00*/  MOV R2, RZ ;  /* 0x000000ff00027202 */ /* 0x000fe20000000f00 */
[----:B------:R-:W-:-:S03]  /*0b10*/  IMAD.WIDE R52, R53, 0x4, R10 ;  /* 0x0000000435347825 */ /* 0x000fc600078e020a */
[----:B------:R5:W4:Y:S01]  /*0b20*/  @!P1 LDG.E.EL R32, desc[UR4][R54.64] ;  /* 0x0000000436209981 */ /* 0x000b22000c2e1900 */
[----:B------:R-:W-:-:S03]  /*0b30*/  HFMA2.MMA R6, -RZ, RZ, 0, 0 ;  /* 0x00000000ff067435 */ /* 0x000fc600000001ff */
[----:B------:R0:W4:Y:S01]  /*0b40*/  @!P0 LDG.E.EL R2, desc[UR4][R52.64] ;  /* 0x0000000434028981 */ /* 0x000122000c2e1900 */
[----:B------:R-:W-:-:S03]  /*0b50*/  IMAD.WIDE R18, R19, 0x4, R10 ;  /* 0x0000000413127825 */ /* 0x000fc600078e020a */
[----:B------:R-:W4:Y:S01]  /*0b60*/  @!P1 LDG.E.EL R33, desc[UR4][R56.64] ;  /* 0x0000000438219981 */ /* 0x000f22000c2e1900 */
[----:B------:R-:W-:-:S03]  /*0b70*/  IMAD.WIDE R10, R49, 0x4, R10 ;  /* 0x00000004310a7825 */ /* 0x000fc600078e020a */
[----:B------:R1:W4:Y:S01]  /*0b80*/  @!P0 LDG.E.EL R6, desc[UR4][R18.64] ;  /* 0x0000000412068981 */ /* 0x000322000c2e1900 */
[----:B-----5:R-:W-:-:S04]  /*0b90*/  FADD R54, R8, 9.9999997473787516356e-06 ;  /* 0x3727c5ac08367421 */ /* 0x020fc80000000000 */
[----:B0-----:R-:W0:Y:S01]  /*0ba0*/  MUFU.SQRT R52, R54 ;  /* 0x0000003600347308 */ /* 0x001e220000002000 */
[----:B--2---:R-:W-:Y:S01]  /*0bb0*/  FADD R50, R50, 9.9999997473787516356e-06 ;  /* 0x3727c5ac32327421 */ /* 0x004fe20000000000 */
[----:B------:R-:W-:Y:S01]  /*0bc0*/  MOV R8, RZ ;  /* 0x000000ff00087202 */ /* 0x000fe20000000f00 */
[----:B---3--:R-:W-:-:S05]  /*0bd0*/  FADD R38, R38, 9.9999997473787516356e-06 ;  /* 0x3727c5ac26267421 */ /* 0x008fca0000000000 */
[----:B-1----:R-:W1:Y:S01]  /*0be0*/  MUFU.SQRT R18, R50 ;  /* 0x0000003200127308 */ /* 0x002e620000002000 */
[----:B------:R2:W3:Y:S07]  /*0bf0*/  @!P0 LDG.E.EL R8, desc[UR4][R10.64] ;  /* 0x000000040a088981 */ /* 0x0004ee000c2e1900 */
[----:B------:R-:W5:Y:S01]  /*0c00*/  MUFU.SQRT R49, R38 ;  /* 0x0000002600317308 */ /* 0x000f620000002000 */
[----:B0-----:R-:W-:Y:S01]  /*0c10*/  FSETP.GT.AND P3, PT, R52, 8.50705917302346158658e+37, PT ;  /* 0x7e8000003400780b */ /* 0x001fe20003f64000 */
[----:B------:R-:W-:Y:S01]  /*0c20*/  FADD R40, R40, 9.9999997473787516356e-06 ;  /* 0x3727c5ac28287421 */ /* 0x000fe20000000000 */
[----:B--2---:R-:W-:Y:S01]  /*0c30*/  HFMA2.MMA R11, -RZ, RZ, 1.625, 0 ;  /* 0x3e800000ff0b7435 */ /* 0x004fe200000001ff */
[----:B------:R-:W-:-:S04]  /*0c40*/  FSETP.GEU.AND P6, PT, R52, 1.175494350822287508e-38, PT ;  /* 0x008000003400780b */ /* 0x000fc80003fce000 */
[----:B------:R-:W0:Y:S01]  /*0c50*/  MUFU.SQRT R19, R40 ;  /* 0x0000002800137308 */ /* 0x000e220000002000 */
[----:B-1----:R-:W-:Y:S02]  /*0c60*/  FSETP.GT.AND P5, PT, R18, 8.50705917302346158658e+37, PT ;  /* 0x7e8000001200780b */ /* 0x002fe40003fa4000 */
[----:B-----5:R-:W-:-:S03]  /*0c70*/  FSETP.GT.AND P4, PT, R49, 8.50705917302346158658e+37, PT ;  /* 0x7e8000003100780b */ /* 0x020fc60003f84000 */
[----:B------:R-:W-:Y:S01]  /*0c80*/  @P3 FMUL R52, R52, 0.25 ;  /* 0x3e80000034343820 */ /* 0x000fe20000400000 */
[----:B------:R-:W-:Y:S02]  /*0c90*/  FSEL R53, R11, 1, P3 ;  /* 0x3f8000000b357808 */ /* 0x000fe40001800000 */
[----:B------:R-:W-:Y:S02]  /*0ca0*/  FSETP.GEU.AND P3, PT, R49, 1.175494350822287508e-38, PT ;  /* 0x008000003100780b */ /* 0x000fe40003f6e000 */
[----:B------:R-:W-:Y:S01]  /*0cb0*/  FSETP.GEU.AND P2, PT, R18, 1.175494350822287508e-38, PT ;  /* 0x008000001200780b */ /* 0x000fe20003f4e000 */
[----:B------:R-:W-:Y:S01]  /*0cc0*/  @!P6 FMUL R52, R52, 16777216 ;  /* 0x4b8000003434e820 */ /* 0x000fe20000400000 */
[----:B------:R-:W-:Y:S01]  /*0cd0*/  @!P6 FMUL R53, R53, 16777216 ;  /* 0x4b8000003535e820 */ /* 0x000fe20000400000 */
[----:B0-----:R-:W-:Y:S01]  /*0ce0*/  FSETP.GT.AND P6, PT, R19, 8.50705917302346158658e+37, PT ;  /* 0x7e8000001300780b */ /* 0x001fe20003fc4000 */
[----:B------:R-:W-:Y:S01]  /*0cf0*/  @P5 FMUL R18, R18, 0.25 ;  /* 0x3e80000012125820 */ /* 0x000fe20000400000 */
[----:B------:R-:W-:Y:S01]  /*0d00*/  FSEL R55, R11, 1, P5 ;  /* 0x3f8000000b377808 */ /* 0x000fe20002800000 */
[----:B------:R-:W-:Y:S01]  /*0d10*/  @P4 FMUL R49, R49, 0.25 ;  /* 0x3e80000031314820 */ /* 0x000fe20000400000 */
[----:B------:R-:W-:-:S04]  /*0d20*/  FSETP.GEU.AND P5, PT, R19, 1.175494350822287508e-38, PT ;  /* 0x008000001300780b */ /* 0x000fc80003fae000 */
[----:B------:R-:W-:Y:S02]  /*0d30*/  @!P3 FMUL R49, R49, 16777216 ;  /* 0x4b8000003131b820 */ /* 0x000fe40000400000 */
[----:B------:R-:W-:-:S03]  /*0d40*/  @!P2 FMUL R18, R18, 16777216 ;  /* 0x4b8000001212a820 */ /* 0x000fc60000400000 */
[----:B------:R-:W-:Y:S01]  /*0d50*/  @P6 FMUL R19, R19, 0.25 ;  /* 0x3e80000013136820 */ /* 0x000fe20000400000 */
[----:B------:R0:W-:Y:S01]  /*0d60*/  MUFU.RCP R40, R18 ;  /* 0x0000001200287308 */ /* 0x0001e20000001000 */
[----:B----4-:R-:W-:-:S07]  /*0d70*/  FADD R47, R47, 9.9999997473787516356e-06 ;  /* 0x3727c5ac2f2f7421 */ /* 0x010fce0000000000 */
[----:B------:R-:W-:Y:S01]  /*0d80*/  MUFU.RCP R49, R49 ;  /* 0x0000003100317308 */ /* 0x000fe20000001000 */
[----:B------:R-:W-:-:S07]  /*0d90*/  @!P5 FMUL R19, R19, 16777216 ;  /* 0x4b8000001313d820 */ /* 0x000fce0000400000 */
[----:B------:R-:W1:Y:S01]  /*0da0*/  MUFU.SQRT R10, R47 ;  /* 0x0000002f000a7308 */ /* 0x000e620000002000 */
[----:B0-----:R-:W-:Y:S01]  /*0db0*/  FADD R18, R41, 9.9999997473787516356e-06 ;  /* 0x3727c5ac29127421 */ /* 0x001fe20000000000 */
[----:B------:R-:W-:Y:S01]  /*0dc0*/  FADD R17, R17, 9.9999997473787516356e-06 ;  /* 0x3727c5ac11117421 */ /* 0x000fe20000000000 */
[----:B------:R-:W-:-:S05]  /*0dd0*/  FSEL R50, R11, 1, P4 ;  /* 0x3f8000000b327808 */ /* 0x000fca0002000000 */
[----:B------:R-:W0:Y:S01]  /*0de0*/  MUFU.SQRT R18, R18 ;  /* 0x0000001200127308 */ /* 0x000e220000002000 */
[----:B------:R-:W-:-:S07]  /*0df0*/  @!P3 FMUL R50, R50, 16777216 ;  /* 0x4b8000003232b820 */ /* 0x000fce0000400000 */
[----:B------:R-:W2:Y:S01]  /*0e00*/  MUFU.SQRT R17, R17 ;  /* 0x0000001100117308 */ /* 0x000ea20000002000 */
[----:B-1----:R-:W-:Y:S01]  /*0e10*/  FSETP.GT.AND P3, PT, R10, 8.50705917302346158658e+37, PT ;  /* 0x7e8000000a00780b */ /* 0x002fe20003f64000 */
[----:B------:R-:W-:-:S06]  /*0e20*/  FMUL R41, R49, R50 ;  /* 0x0000003231297220 */ /* 0x000fcc0000400000 */
[----:B------:R-:W1:Y:S01]  /*0e30*/  MUFU.RCP R19, R19 ;  /* 0x0000001300137308 */ /* 0x000e620000001000 */
[----:B------:R-:W-:Y:S01]  /*0e40*/  FSEL R50, R11, 1, P6 ;  /* 0x3f8000000b327808 */ /* 0x000fe20003000000 */
[----:B------:R-:W-:-:S04]  /*0e50*/  FADD R47, R42, 9.9999997473787516356e-06 ;  /* 0x3727c5ac2a2f7421 */ /* 0x000fc80000000000 */
[----:B------:R-:W-:Y:S01]  /*0e60*/  @!P5 FMUL R50, R50, 16777216 ;  /* 0x4b8000003232d820 */ /* 0x000fe20000400000 */
[----:B0-----:R-:W-:Y:S02]  /*0e70*/  FSETP.GT.AND P5, PT, R18, 8.50705917302346158658e+37, PT ;  /* 0x7e8000001200780b */ /* 0x001fe40003fa4000 */
[----:B--2---:R-:W-:Y:S01]  /*0e80*/  FSETP.GT.AND P4, PT, R17, 8.50705917302346158658e+37, PT ;  /* 0x7e8000001100780b */ /* 0x004fe20003f84000 */
[----:B------:R-:W-:Y:S01]  /*0e90*/  @!P2 FMUL R55, R55, 16777216 ;  /* 0x4b8000003737a820 */ /* 0x000fe20000400000 */
[C---:B------:R-:W-:Y:S01]  /*0ea0*/  FSETP.GEU.AND P6, PT, R10.reuse, 1.175494350822287508e-38, PT ;  /* 0x008000000a00780b */ /* 0x040fe20003fce000 */
[----:B------:R-:W-:Y:S01]  /*0eb0*/  @P3 FMUL R10, R10, 0.25 ;  /* 0x3e8000000a0a3820 */ /* 0x000fe20000400000 */
[C---:B------:R-:W-:Y:S01]  /*0ec0*/  FSETP.GEU.AND P2, PT, R18.reuse, 1.175494350822287508e-38, PT ;  /* 0x008000001200780b */ /* 0x040fe20003f4e000 */
[----:B-1----:R-:W-:Y:S01]  /*0ed0*/  FMUL R42, R19, R50 ;  /* 0x00000032132a7220 */ /* 0x002fe20000400000 */
[----:B------:R-:W-:Y:S02]  /*0ee0*/  FSEL R19, R11, 1, P3 ;  /* 0x3f8000000b137808 */ /* 0x000fe40001800000 */
[----:B------:R-:W-:Y:S01]  /*0ef0*/  FSETP.GEU.AND P3, PT, R17, 1.175494350822287508e-38, PT ;  /* 0x008000001100780b */ /* 0x000fe20003f6e000 */
[----:B------:R-:W0:Y:S02]  /*0f00*/  MUFU.RCP R52, R52 ;  /* 0x0000003400347308 */ /* 0x000e240000001000 */
[----:B------:R-:W-:-:S02]  /*0f10*/  @P5 FMUL R18, R18, 0.25 ;  /* 0x3e80000012125820 */ /* 0x000fc40000400000 */
[----:B------:R-:W-:Y:S02]  /*0f20*/  @P4 FMUL R17, R17, 0.25 ;  /* 0x3e80000011114820 */ /* 0x000fe40000400000 */
[----:B------:R-:W-:Y:S02]  /*0f30*/  @!P6 FMUL R10, R10, 16777216 ;  /* 0x4b8000000a0ae820 */ /* 0x000fe40000400000 */
[----:B------:R-:W-:Y:S01]  /*0f40*/  @!P2 FMUL R18, R18, 16777216 ;  /* 0x4b8000001212a820 */ /* 0x000fe20000400000 */
[----:B------:R1:W2:Y:S03]  /*0f50*/  MUFU.SQRT R50, R47 ;  /* 0x0000002f00327308 */ /* 0x0002a60000002000 */
[----:B------:R-:W-:-:S05]  /*0f60*/  @!P3 FMUL R17, R17, 16777216 ;  /* 0x4b8000001111b820 */ /* 0x000fca0000400000 */
[----:B------:R-:W4:Y:S01]  /*0f70*/  MUFU.RCP R18, R18 ;  /* 0x0000001200127308 */ /* 0x000f220000001000 */
[----:B0-----:R-:W-:Y:S01]  /*0f80*/  FMUL R38, R52, R53 ;  /* 0x0000003534267220 */ /* 0x001fe20000400000 */
[----:B-1----:R-:W-:-:S06]  /*0f90*/  FSEL R47, R11, 1, P5 ;  /* 0x3f8000000b2f7808 */ /* 0x002fcc0002800000 */
[----:B------:R-:W0:Y:S01]  /*0fa0*/  MUFU.RCP R10, R10 ;  /* 0x0000000a000a7308 */ /* 0x000e220000001000 */
[----:B------:R-:W-:-:S07]  /*0fb0*/  FSEL R52, R11, 1, P4 ;  /* 0x3f8000000b347808 */ /* 0x000fce0002000000 */
[----:B------:R-:W1:Y:S01]  /*0fc0*/  MUFU.RCP R17, R17 ;  /* 0x0000001100117308 */ /* 0x000e620000001000 */
[----:B------:R-:W-:Y:S01]  /*0fd0*/  @!P6 FMUL R19, R19, 16777216 ;  /* 0x4b8000001313e820 */ /* 0x000fe20000400000 */
[----:B--2---:R-:W-:Y:S01]  /*0fe0*/  FSETP.GT.AND P6, PT, R50, 8.50705917302346158658e+37, PT ;  /* 0x7e8000003200780b */ /* 0x004fe20003fc4000 */
[----:B------:R-:W-:Y:S01]  /*0ff0*/  @!P2 FMUL R47, R47, 16777216 ;  /* 0x4b8000002f2fa820 */ /* 0x000fe20000400000 */
[----:B------:R-:W-:Y:S02]  /*1000*/  @!P3 FMUL R52, R52, 16777216 ;  /* 0x4b8000003434b820 */ /* 0x000fe40000400000 */
[----:B------:R-:W-:Y:S01]  /*1010*/  FSEL R54, R11, 1, P6 ;  /* 0x3f8000000b367808 */ /* 0x000fe20003000000 */
[----:B----4-:R-:W-:Y:S01]  /*1020*/  FMUL R11, R18, R47 ;  /* 0x0000002f120b7220 */ /* 0x010fe20000400000 */
[----:B0-----:R-:W-:Y:S01]  /*1030*/  FMUL R10, R10, R19 ;  /* 0x000000130a0a7220 */ /* 0x001fe20000400000 */
[----:B------:R-:W-:Y:S01]  /*1040*/  CS2R R18, SRZ ;  /* 0x0000000000127805 */ /* 0x000fe2000001ff00 */
[----:B-1----:R-:W-:Y:S01]  /*1050*/  FMUL R47, R17, R52 ;  /* 0x00000034112f7220 */ /* 0x002fe20000400000 */
[----:B------:R-:W-:Y:S01]  /*1060*/  FADD R15, R16, R15 ;  /* 0x0000000f100f7221 */ /* 0x000fe20000000000 */
[----:B------:R-:W-:-:S06]  /*1070*/  CS2R R16, SRZ ;  /* 0x0000000000107805 */ /* 0x000fcc000001ff00 */
[----:B------:R-:W2:Y:S01]  /*1080*/  @!P1 LDG.E.128 R16, desc[UR4][R28.64] ;  /* 0x000000041c109981 */ /* 0x000ea2000c1e1d00 */
[C---:B------:R-:W-:Y:S01]  /*1090*/  FSETP.GEU.AND P5, PT, R50.reuse, 1.175494350822287508e-38, PT ;  /* 0x008000003200780b */ /* 0x040fe20003fae000 */
[----:B------:R-:W-:Y:S01]  /*10a0*/  @P6 FMUL R50, R50, 0.25 ;  /* 0x3e80000032326820 */ /* 0x000fe20000400000 */
[----:B------:R-:W-:-:S11]  /*10b0*/  FMUL R40, R40, R55 ;  /* 0x0000003728287220 */ /* 0x000fd60000400000 */
[----:B------:R-:W-:-:S04]  /*10c0*/  @!P5 FMUL R50, R50, 16777216 ;  /* 0x4b8000003232d820 */ /* 0x000fc80000400000 */
[----:B------:R-:W0:Y:S01]  /*10d0*/  MUFU.RCP R49, R50 ;  /* 0x0000003200317308 */ /* 0x000e220000001000 */
[----:B------:R-:W-:Y:S01]  /*10e0*/  @!P5 FMUL R54, R54, 16777216 ;  /* 0x4b8000003636d820 */ /* 0x000fe20000400000 */
[----:B------:R-:W-:Y:S01]  /*10f0*/  FADD R13, R48, R13 ;  /* 0x0000000d300d7221 */ /* 0x000fe20000000000 */
[----:B------:R-:W-:Y:S01]  /*1100*/  FADD R14, R51, R14 ;  /* 0x0000000e330e7221 */ /* 0x000fe20000000000 */
[----:B------:R-:W-:Y:S01]  /*1110*/  FADD R12, R43, R12 ;  /* 0x0000000c2b0c7221 */ /* 0x000fe20000000000 */
[----:B------:R-:W-:Y:S01]  /*1120*/  FADD R48, R15, -R46 ;  /* 0x8000002e0f307221 */ /* 0x000fe20000000000 */
[----:B------:R-:W-:Y:S01]  /*1130*/  FADD R24, R13, -R24 ;  /* 0x800000180d187221 */ /* 0x000fe20000000000 */
[----:B------:R-:W-:Y:S01]  /*1140*/  FADD R46, R14, -R37 ;  /* 0x800000250e2e7221 */ /* 0x000fe20000000000 */
[----:B------:R-:W-:Y:S01]  /*1150*/  FADD R25, R12, -R25 ;  /* 0x800000190c197221 */ /* 0x000fe20000000000 */
[----:B0-----:R-:W-:Y:S02]  /*1160*/  FMUL R49, R49, R54 ;  /* 0x0000003631317220 */ /* 0x001fe40000400000 */
[----:B------:R-:W-:-:S02]  /*1170*/  FMUL R37, R47, R46 ;  /* 0x0000002e2f257220 */ /* 0x000fc40000400000 */
[----:B------:R-:W-:Y:S01]  /*1180*/  FMUL R43, R49, R48 ;  /* 0x00000030312b7220 */ /* 0x000fe20000400000 */
[----:B------:R0:W-:Y:S01]  /*1190*/  @!P0 STG.E.128 desc[UR4][R28.64+0x800], R12 ;  /* 0x0008000c1c008986 */ /* 0x0001e2000c101d04 */
[----:B--2---:R-:W-:Y:S01]  /*11a0*/  FADD R19, R44, R19 ;  /* 0x000000132c137221 */ /* 0x004fe20000000000 */
[----:B------:R-:W-:Y:S01]  /*11b0*/  FADD R18, R45, R18 ;  /* 0x000000122d127221 */ /* 0x000fe20000000000 */
[----:B------:R-:W-:Y:S01]  /*11c0*/  FADD R17, R36, R17 ;  /* 0x0000001124117221 */ /* 0x000fe20000000000 */
[----:B------:R-:W-:Y:S01]  /*11d0*/  FADD R16, R39, R16 ;  /* 0x0000001027107221 */ /* 0x000fe20000000000 */
[----:B------:R-:W-:Y:S01]  /*11e0*/  FADD R39, R19, -R32 ;  /* 0x8000002013277221 */ /* 0x000fe20000000000 */
[----:B------:R-:W-:Y:S01]  /*11f0*/  FADD R32, R18, -R33 ;  /* 0x8000002112207221 */ /* 0x000fe20000000000 */
[----:B------:R-:W-:Y:S01]  /*1200*/  FADD R33, R17, -R30 ;  /* 0x8000001e11217221 */ /* 0x000fe20000000000 */
[----:B------:R-:W-:Y:S01]  /*1210*/  FADD R23, R16, -R23 ;  /* 0x8000001710177221 */ /* 0x000fe20000000000 */
[----:B------:R-:W-:Y:S01]  /*1220*/  FMUL R42, R42, R39 ;  /* 0x000000272a2a7220 */ /* 0x000fe20000400000 */
[----:B------:R-:W-:Y:S01]  /*1230*/  FMUL R41, R41, R32 ;  /* 0x0000002029297220 */ /* 0x000fe20000400000 */
[----:B------:R-:W-:Y:S01]  /*1240*/  FMUL R40, R40, R33 ;  /* 0x0000002128287220 */ /* 0x000fe20000400000 */
[----:B------:R-:W-:Y:S01]  /*1250*/  FMUL R39, R38, R23 ;  /* 0x0000001726277220 */ /* 0x000fe20000400000 */
[----:B------:R-:W-:Y:S01]  /*1260*/  FFMA R23, R42, R34, R35 ;  /* 0x000000222a177223 */ /* 0x000fe20000000023 */
[----:B------:R-:W-:Y:S01]  /*1270*/  FFMA R22, R41, R31, R22 ;  /* 0x0000001f29167223 */ /* 0x000fe20000000016 */
[----:B------:R-:W-:Y:S01]  /*1280*/  FFMA R21, R40, R26, R21 ;  /* 0x0000001a28157223 */ /* 0x000fe20000000015 */
[----:B------:R-:W1:Y:S01]  /*1290*/  LDC.64 R30, c[0x0][0x218] ;  /* 0x00008600ff1e7b82 */ /* 0x000e620000000a00 */
[----:B------:R-:W-:Y:S01]  /*12a0*/  FFMA R20, R39, R27, R20 ;  /* 0x0000001b27147223 */ /* 0x000fe20000000014 */
[----:B------:R-:W-:-:S02]  /*12b0*/  FSETP.GT.AND P5, PT, R23, RZ, PT ;  /* 0x000000ff1700720b */ /* 0x000fc40003fa4000 */
[----:B------:R-:W-:Y:S02]  /*12c0*/  FSETP.GT.AND P6, PT, R22, RZ, PT ;  /* 0x000000ff1600720b */ /* 0x000fe40003fc4000 */
[----:B------:R-:W-:Y:S01]  /*12d0*/  FSETP.GT.AND P2, PT, R21, RZ, PT ;  /* 0x000000ff1500720b */ /* 0x000fe20003f44000 */
[----:B------:R-:W-:Y:S01]  /*12e0*/  FMUL R27, R11, R24 ;  /* 0x000000180b1b7220 */ /* 0x000fe20000400000 */
[----:B------:R-:W-:Y:S01]  /*12f0*/  FMUL R24, R10, R25 ;  /* 0x000000190a187220 */ /* 0x000fe20000400000 */
[----:B------:R-:W-:Y:S01]  /*1300*/  FSETP.GT.AND P3, PT, R20, RZ, PT ;  /* 0x000000ff1400720b */ /* 0x000fe20003f64000 */
[----:B---3--:R-:W-:Y:S01]  /*1310*/  FFMA R11, R43, R9, R8 ;  /* 0x000000092b0b7223 */ /* 0x008fe20000000008 */
[----:B------:R-:W-:Y:S01]  /*1320*/  FFMA R10, R37, R7, R6 ;  /* 0x00000007250a7223 */ /* 0x000fe20000000006 */
[----:B------:R-:W-:Y:S01]  /*1330*/  FFMA R8, R24, R4, R5 ;  /* 0x0000000418087223 */ /* 0x000fe20000000005 */
[----:B------:R-:W-:Y:S02]  /*1340*/  FFMA R9, R27, R3, R2 ;  /* 0x000000031b097223 */ /* 0x000fe40000000002 */
[----:B------:R-:W-:Y:S01]  /*1350*/  @!P5 FMUL R23, R23, 0.20000000298023223877 ;  /* 0x3e4ccccd1717d820 */ /* 0x000fe20000400000 */
[----:B------:R-:W-:Y:S01]  /*1360*/  FSETP.GT.AND P4, PT, R11, RZ, PT ;  /* 0x000000ff0b00720b */ /* 0x000fe20003f84000 */
[----:B------:R-:W-:Y:S01]  /*1370*/  @!P6 FMUL R22, R22, 0.20000000298023223877 ;  /* 0x3e4ccccd1616e820 */ /* 0x000fe20000400000 */
[----:B------:R-:W-:Y:S01]  /*1380*/  FSETP.GT.AND P5, PT, R10, RZ, PT ;  /* 0x000000ff0a00720b */ /* 0x000fe20003fa4000 */
[----:B------:R-:W-:Y:S01]  /*1390*/  @!P2 FMUL R21, R21, 0.20000000298023223877 ;  /* 0x3e4ccccd1515a820 */ /* 0x000fe20000400000 */
[----:B------:R-:W-:-:S02]  /*13a0*/  FSETP.GT.AND P6, PT, R9, RZ, PT ;  /* 0x000000ff0900720b */ /* 0x000fc40003fc4000 */
[----:B------:R-:W-:Y:S01]  /*13b0*/  FSETP.GT.AND P2, PT, R8, RZ, PT ;  /* 0x000000ff0800720b */ /* 0x000fe20003f44000 */
[----:B------:R-:W-:Y:S01]  /*13c0*/  @!P3 FMUL R20, R20, 0.20000000298023223877 ;  /* 0x3e4ccccd1414b820 */ /* 0x000fe20000400000 */
[----:B-1----:R-:W-:Y:S01]  /*13d0*/  IMAD.WIDE R30, R0, 0x4, R30 ;  /* 0x00000004001e7825 */ /* 0x002fe200078e021e */
[----:B------:R0:W-:Y:S04]  /*13e0*/  @!P1 STG.E.128 desc[UR4][R28.64], R16 ;  /* 0x000000101c009986 */ /* 0x0001e8000c101d04 */
[----:B------:R0:W-:Y:S01]  /*13f0*/  @!P1 STG.E.128 desc[UR4][R30.64], R20 ;  /* 0x000000141e009986 */ /* 0x0001e2000c101d04 */
[----:B------:R-:W-:Y:S01]  /*1400*/  @!P4 FMUL R11, R11, 0.20000000298023223877 ;  /* 0x3e4ccccd0b0bc820 */ /* 0x000fe20000400000 */
[----:B------:R-:W-:Y:S02]  /*1410*/  @!P5 FMUL R10, R10, 0.20000000298023223877 ;  /* 0x3e4ccccd0a0ad820 */ /* 0x000fe40000400000 */
[----:B------:R-:W-:-:S02]  /*1420*/  @!P6 FMUL R9, R9, 0.20000000298023223877 ;  /* 0x3e4ccccd0909e820 */ /* 0x000fc40000400000 */
[----:B------:R-:W-:Y:S01]  /*1430*/  @!P2 FMUL R8, R8, 0.20000000298023223877 ;  /* 0x3e4ccccd0808a820 */ /* 0x000fe20000400000 */
[----:B0-----:R-:W-:Y:S06]  /*1440*/  @P0 EXIT ;  /* 0x000000000000094d */ /* 0x001fec0003800000 */
[----:B------:R-:W-:Y:S01]  /*1450*/  STG.E.128 desc[UR4][R30.64+0x800], R8 ;  /* 0x000800081e007986 */ /* 0x000fe2000c101d04 */
[----:B------:R-:W-:Y:S05]  /*1460*/  EXIT ;  /* 0x000000000000794d */ /* 0x000fea0003800000 */
.L_x_0:
[----:B------:R-:W-:-:S00]  /*1470*/  BRA `(.L_x_0) ;  /* 0xfffffffc00fc7947 */ /* 0x000fc0000383ffff */
[----:B------:R-:W-:-:S00]  /*1480*/  NOP ;  /* 0x0000000000007918 */ /* 0x000fc00000000000 */
[----:B------:R-:W-:-:S00]  /*1490*/  NOP ;  /* 0x0000000000007918 */ /* 0x000fc00000000000 */
[----:B------:R-:W-:-:S00]  /*14a0*/  NOP ;  /* 0x0000000000007918 */ /* 0x000fc00000000000 */
[----:B------:R-:W-:-:S00]  /*14b0*/  NOP ;  /* 0x0000000000007918 */ /* 0x000fc00000000000 */
[----:B------:R-:W-:-:S00]  /*14c0*/  NOP ;  /* 0x0000000000007918 */ /* 0x000fc00000000000 */
[----:B------:R-:W-:-:S00]  /*14d0*/  NOP ;  /* 0x0000000000007918 */ /* 0x000fc00000000000 */
[----:B------:R-:W-:-:S00]  /*14e0*/  NOP ;  /* 0x0000000000007918 */ /* 0x000fc00000000000 */
[----:B------:R-:W-:-:S00]  /*14f0*/  NOP ;  /* 0x0000000000007918 */ /* 0x000fc00000000000 */
.L_x_1:


//--------------------- .nv.global.init           --------------------------
	.section	.nv.global.init,"aw",@progbits
.nv.global.init:
	.type		_$_str,@object
	.size		_$_str,(_$_str_$_2 - _$_str)
_$_str:
        /*0000*/ 	.byte	0x5f, 0x5f, 0x43, 0x55, 0x44, 0x41, 0x5f, 0x46, 0x54, 0x5a, 0x00
	.type		_$_str_$_2,@object
	.size		_$_str_$_2,(.L_1 - _$_str_$_2)
_$_str_$_2:
        /*000b*/ 	.byte	0x5f, 0x5f, 0x43, 0x55, 0x44, 0x41, 0x5f, 0x50, 0x52, 0x45, 0x43, 0x5f, 0x53, 0x51, 0x52, 0x54
        /*001b*/ 	.byte	0x00
.L_1:


//--------------------- .nv.constant0.triton_poi_fused__native_batch_norm_legit_no_training_convolution_leaky_relu_2 --------------------------
	.section	.nv.constant0.triton_poi_fused__native_batch_norm_legit_no_training_convolution_leaky_relu_2,"a",@progbits
	.sectionflags	@""
	.align	4
.nv.constant0.triton_poi_fused__native_batch_norm_legit_no_training_convolution_leaky_relu_2:
	.zero		588
